//
// Generated by NVIDIA NVVM Compiler
//
// Compiler Build ID: CL-36424714
// Cuda compilation tools, release 13.0, V13.0.88
// Based on NVVM 20.0.0
//

.version 9.0
.target sm_100
.address_size 64

	// .globl	_Z11decryptPassPcS_S_S_
.extern .func  (.param .b64 func_retval0) malloc
(
	.param .b64 malloc_param_0
)
;
.extern .func  (.param .b32 func_retval0) vprintf
(
	.param .b64 vprintf_param_0,
	.param .b64 vprintf_param_1
)
;
.extern .func free
(
	.param .b64 free_param_0
)
;
.global .align 1 .b8 $str[46] = {84, 104, 114, 101, 97, 100, 73, 68, 32, 39, 37, 100, 39, 32, 102, 111, 117, 110, 100, 32, 112, 97, 115, 115, 119, 111, 114, 100, 32, 111, 102, 32, 39, 37, 115, 39, 32, 105, 115, 32, 39, 37, 115, 39, 10};

.visible .entry _Z11decryptPassPcS_S_S_(
	.param .u64 .ptr .align 1 _Z11decryptPassPcS_S_S__param_0,
	.param .u64 .ptr .align 1 _Z11decryptPassPcS_S_S__param_1,
	.param .u64 .ptr .align 1 _Z11decryptPassPcS_S_S__param_2,
	.param .u64 .ptr .align 1 _Z11decryptPassPcS_S_S__param_3
)
{
	.local .align 8 .b8 	__local_depot0[32];
	.reg .b64 	%SP;
	.reg .b64 	%SPL;
	.reg .pred 	%p<33>;
	.reg .b16 	%rs<88>;
	.reg .b32 	%r<21>;
	.reg .b64 	%rd<28>;

	mov.u64 	%SPL, __local_depot0;
	cvta.local.u64 	%SP, %SPL;
	ld.param.u64 	%rd5, [_Z11decryptPassPcS_S_S__param_1];
	ld.param.u64 	%rd6, [_Z11decryptPassPcS_S_S__param_2];
	ld.param.u64 	%rd7, [_Z11decryptPassPcS_S_S__param_3];
	cvta.to.global.u64 	%rd1, %rd6;
	cvta.to.global.u64 	%rd2, %rd7;
	mov.u32 	%r1, %ctaid.x;
	mov.u32 	%r2, %tid.x;
	ld.global.u8 	%rs45, [%rd2];
	setp.ne.s16 	%p1, %rs45, 0;
	@%p1 bra 	$L__BB0_54;
	ld.param.u64 	%rd27, [_Z11decryptPassPcS_S_S__param_0];
	cvta.to.global.u64 	%rd8, %rd27;
	cvta.to.global.u64 	%rd9, %rd5;
	cvt.u64.u32 	%rd10, %r1;
	add.s64 	%rd11, %rd8, %rd10;
	ld.global.u8 	%rs1, [%rd11];
	mov.u32 	%r3, %ctaid.y;
	cvt.u64.u32 	%rd12, %r3;
	add.s64 	%rd13, %rd8, %rd12;
	ld.global.u8 	%rs2, [%rd13];
	cvt.u64.u32 	%rd14, %r2;
	add.s64 	%rd15, %rd9, %rd14;
	ld.global.u8 	%rs3, [%rd15];
	mov.u32 	%r4, %tid.y;
	cvt.u64.u32 	%rd16, %r4;
	add.s64 	%rd17, %rd9, %rd16;
	ld.global.u8 	%rs4, [%rd17];
	cvt.u32.u16 	%r5, %rs4;
	cvt.u32.u16 	%r6, %rs3;
	prmt.b32 	%r7, %r6, %r5, 0x3340U;
	cvt.u32.u16 	%r8, %rs2;
	cvt.u32.u16 	%r9, %rs1;
	prmt.b32 	%r10, %r9, %r8, 0x3340U;
	prmt.b32 	%r11, %r10, %r7, 0x5410U;
	add.u64 	%rd18, %SP, 0;
	add.u64 	%rd19, %SPL, 0;
	st.local.u32 	[%rd19], %r11;
	{ // callseq 0, 0
	.param .b64 param0;
	st.param.b64 	[param0], 11;
	.param .b64 retval0;
	call.uni (retval0), 
	malloc, 
	(
	param0
	);
	ld.param.b64 	%rd20, [retval0];
	} // callseq 0
	add.s16 	%rs46, %rs1, 2;
	cvt.s16.s8 	%rs78, %rs46;
	st.u8 	[%rd20], %rs46;
	add.s16 	%rs47, %rs1, -2;
	cvt.s16.s8 	%rs79, %rs47;
	st.u8 	[%rd20+1], %rs47;
	add.s16 	%rs48, %rs1, 1;
	cvt.s16.s8 	%rs80, %rs48;
	st.u8 	[%rd20+2], %rs48;
	add.s16 	%rs49, %rs2, 3;
	cvt.s16.s8 	%rs81, %rs49;
	st.u8 	[%rd20+3], %rs49;
	add.s16 	%rs50, %rs2, -3;
	cvt.s16.s8 	%rs82, %rs50;
	st.u8 	[%rd20+4], %rs50;
	add.s16 	%rs51, %rs2, -1;
	cvt.s16.s8 	%rs83, %rs51;
	st.u8 	[%rd20+5], %rs51;
	add.s16 	%rs52, %rs3, 2;
	cvt.s16.s8 	%rs84, %rs52;
	st.u8 	[%rd20+6], %rs52;
	add.s16 	%rs53, %rs3, -2;
	cvt.s16.s8 	%rs85, %rs53;
	st.u8 	[%rd20+7], %rs53;
	add.s16 	%rs54, %rs4, 4;
	cvt.s16.s8 	%rs86, %rs54;
	st.u8 	[%rd20+8], %rs54;
	add.s16 	%rs55, %rs4, -4;
	cvt.s16.s8 	%rs87, %rs55;
	st.u8 	[%rd20+9], %rs55;
	mov.b16 	%rs56, 0;
	st.u8 	[%rd20+10], %rs56;
	setp.lt.s16 	%p2, %rs78, 123;
	@%p2 bra 	$L__BB0_3;
	add.s16 	%rs78, %rs1, -23;
	st.u8 	[%rd20], %rs78;
	bra.uni 	$L__BB0_5;
$L__BB0_3:
	setp.gt.s16 	%p3, %rs78, 96;
	@%p3 bra 	$L__BB0_5;
	sub.s16 	%rs78, -64, %rs1;
	st.u8 	[%rd20], %rs78;
$L__BB0_5:
	setp.gt.s16 	%p4, %rs79, 122;
	@%p4 bra 	$L__BB0_8;
	setp.gt.s16 	%p5, %rs79, 96;
	@%p5 bra 	$L__BB0_9;
	sub.s16 	%rs79, -60, %rs1;
	st.u8 	[%rd20+1], %rs79;
	bra.uni 	$L__BB0_9;
$L__BB0_8:
	add.s16 	%rs79, %rs1, -27;
	st.u8 	[%rd20+1], %rs79;
$L__BB0_9:
	setp.gt.s16 	%p6, %rs80, 122;
	@%p6 bra 	$L__BB0_12;
	setp.gt.s16 	%p7, %rs80, 96;
	@%p7 bra 	$L__BB0_13;
	sub.s16 	%rs80, -63, %rs1;
	st.u8 	[%rd20+2], %rs80;
	bra.uni 	$L__BB0_13;
$L__BB0_12:
	add.s16 	%rs80, %rs1, -24;
	st.u8 	[%rd20+2], %rs80;
$L__BB0_13:
	setp.gt.s16 	%p8, %rs81, 122;
	@%p8 bra 	$L__BB0_16;
	setp.gt.s16 	%p9, %rs81, 96;
	@%p9 bra 	$L__BB0_17;
	sub.s16 	%rs81, -65, %rs2;
	st.u8 	[%rd20+3], %rs81;
	bra.uni 	$L__BB0_17;
$L__BB0_16:
	add.s16 	%rs81, %rs2, -22;
	st.u8 	[%rd20+3], %rs81;
$L__BB0_17:
	setp.gt.s16 	%p10, %rs82, 122;
	@%p10 bra 	$L__BB0_20;
	setp.gt.s16 	%p11, %rs82, 96;
	@%p11 bra 	$L__BB0_21;
	sub.s16 	%rs82, -59, %rs2;
	st.u8 	[%rd20+4], %rs82;
	bra.uni 	$L__BB0_21;
$L__BB0_20:
	add.s16 	%rs82, %rs2, -28;
	st.u8 	[%rd20+4], %rs82;
$L__BB0_21:
	setp.gt.s16 	%p12, %rs83, 122;
	@%p12 bra 	$L__BB0_24;
	setp.gt.s16 	%p13, %rs83, 96;
	@%p13 bra 	$L__BB0_25;
	sub.s16 	%rs83, -61, %rs2;
	st.u8 	[%rd20+5], %rs83;
	bra.uni 	$L__BB0_25;
$L__BB0_24:
	add.s16 	%rs83, %rs2, -26;
	st.u8 	[%rd20+5], %rs83;
$L__BB0_25:
	setp.gt.s16 	%p14, %rs84, 57;
	@%p14 bra 	$L__BB0_28;
	setp.gt.s16 	%p15, %rs84, 47;
	@%p15 bra 	$L__BB0_29;
	sub.s16 	%rs84, 94, %rs3;
	st.u8 	[%rd20+6], %rs84;
	bra.uni 	$L__BB0_29;
$L__BB0_28:
	add.s16 	%rs84, %rs3, -7;
	st.u8 	[%rd20+6], %rs84;
$L__BB0_29:
	setp.gt.s16 	%p16, %rs85, 57;
	@%p16 bra 	$L__BB0_32;
	setp.gt.s16 	%p17, %rs85, 47;
	@%p17 bra 	$L__BB0_33;
	sub.s16 	%rs85, 98, %rs3;
	st.u8 	[%rd20+7], %rs85;
	bra.uni 	$L__BB0_33;
$L__BB0_32:
	add.s16 	%rs85, %rs3, -11;
	st.u8 	[%rd20+7], %rs85;
$L__BB0_33:
	setp.gt.s16 	%p18, %rs86, 57;
	@%p18 bra 	$L__BB0_36;
	setp.gt.s16 	%p19, %rs86, 47;
	@%p19 bra 	$L__BB0_37;
	sub.s16 	%rs86, 92, %rs4;
	st.u8 	[%rd20+8], %rs86;
	bra.uni 	$L__BB0_37;
$L__BB0_36:
	add.s16 	%rs86, %rs4, -5;
	st.u8 	[%rd20+8], %rs86;
$L__BB0_37:
	setp.gt.s16 	%p20, %rs87, 57;
	@%p20 bra 	$L__BB0_51;
	setp.gt.s16 	%p21, %rs87, 47;
	@%p21 bra 	$L__BB0_52;
	sub.s16 	%rs87, 100, %rs4;
	st.u8 	[%rd20+9], %rs87;
	bra.uni 	$L__BB0_52;
$L__BB0_40:
	ld.global.u8 	%rs59, [%rd1+1];
	and.b16  	%rs60, %rs79, 255;
	setp.ne.s16 	%p23, %rs59, %rs60;
	@%p23 bra 	$L__BB0_53;
	ld.global.u8 	%rs61, [%rd1+2];
	and.b16  	%rs62, %rs80, 255;
	setp.ne.s16 	%p24, %rs61, %rs62;
	@%p24 bra 	$L__BB0_53;
	ld.global.u8 	%rs63, [%rd1+3];
	and.b16  	%rs64, %rs81, 255;
	setp.ne.s16 	%p25, %rs63, %rs64;
	@%p25 bra 	$L__BB0_53;
	ld.global.u8 	%rs65, [%rd1+4];
	and.b16  	%rs66, %rs82, 255;
	setp.ne.s16 	%p26, %rs65, %rs66;
	@%p26 bra 	$L__BB0_53;
	ld.global.u8 	%rs67, [%rd1+5];
	and.b16  	%rs68, %rs83, 255;
	setp.ne.s16 	%p27, %rs67, %rs68;
	@%p27 bra 	$L__BB0_53;
	ld.global.u8 	%rs69, [%rd1+6];
	and.b16  	%rs70, %rs84, 255;
	setp.ne.s16 	%p28, %rs69, %rs70;
	@%p28 bra 	$L__BB0_53;
	ld.global.u8 	%rs71, [%rd1+7];
	and.b16  	%rs72, %rs85, 255;
	setp.ne.s16 	%p29, %rs71, %rs72;
	@%p29 bra 	$L__BB0_53;
	ld.global.u8 	%rs73, [%rd1+8];
	and.b16  	%rs74, %rs86, 255;
	setp.ne.s16 	%p30, %rs73, %rs74;
	@%p30 bra 	$L__BB0_53;
	ld.global.u8 	%rs75, [%rd1+9];
	and.b16  	%rs76, %rs87, 255;
	setp.ne.s16 	%p31, %rs75, %rs76;
	@%p31 bra 	$L__BB0_53;
	ld.global.u8 	%rs77, [%rd1+10];
	setp.ne.s16 	%p32, %rs77, 0;
	@%p32 bra 	$L__BB0_53;
	add.u64 	%rd21, %SP, 8;
	add.u64 	%rd22, %SPL, 8;
	mov.u32 	%r12, %ntid.x;
	mad.lo.s32 	%r13, %r12, %r1, %r2;
	st.local.u32 	[%rd22], %r13;
	st.local.u64 	[%rd22+8], %rd6;
	st.local.u64 	[%rd22+16], %rd18;
	mov.u64 	%rd24, $str;
	cvta.global.u64 	%rd25, %rd24;
	{ // callseq 1, 0
	.param .b64 param0;
	st.param.b64 	[param0], %rd25;
	.param .b64 param1;
	st.param.b64 	[param1], %rd21;
	.param .b32 retval0;
	call.uni (retval0), 
	vprintf, 
	(
	param0, 
	param1
	);
	ld.param.b32 	%r14, [retval0];
	} // callseq 1
	cvta.to.local.u64 	%rd26, %rd18;
	ld.local.u32 	%r16, [%rd26];
	bfe.u32 	%r17, %r16, 0, 8;
	bfe.u32 	%r18, %r16, 8, 8;
	bfe.u32 	%r19, %r16, 16, 8;
	bfe.u32 	%r20, %r16, 24, 8;
	st.global.u8 	[%rd2], %r17;
	st.global.u8 	[%rd2+1], %r18;
	st.global.u8 	[%rd2+2], %r19;
	st.global.u8 	[%rd2+3], %r20;
	bra.uni 	$L__BB0_53;
$L__BB0_51:
	add.s16 	%rs87, %rs4, -13;
	st.u8 	[%rd20+9], %rs87;
$L__BB0_52:
	ld.global.u8 	%rs57, [%rd1];
	and.b16  	%rs58, %rs78, 255;
	setp.eq.s16 	%p22, %rs57, %rs58;
	@%p22 bra 	$L__BB0_40;
$L__BB0_53:
	{ // callseq 2, 0
	.param .b64 param0;
	st.param.b64 	[param0], %rd20;
	call.uni 
	free, 
	(
	param0
	);
	} // callseq 2
$L__BB0_54:
	ret;

}


// ===== COMPILED SASS (sm_100) =====

	.target	sm_100

	.elftype	@"ET_EXEC"


//--------------------- .note.nv.tkinfo           --------------------------
	.section	.note.nv.tkinfo,"",@"SHT_NOTE"
	.sectionflags	@"SHF_NOTE_NV_TKINFO"
	.tkinfo
        /*0018*/ 	.word	0x00000002
        /*0030*/ 	.string	""
        /*0030*/ 	.string	"ptxas"
        /*0030*/ 	.string	"Cuda compilation tools, release 13.0, V13.0.88"
        /*0030*/ 	.string	"Build cuda_13.0.r13.0/compiler.36424714_0"
        /*0030*/ 	.string	"-arch sm_100 -m 64 "



//--------------------- .note.nv.cuinfo           --------------------------
	.section	.note.nv.cuinfo,"",@"SHT_NOTE"
	.sectionflags	@"SHF_NOTE_NV_CUINFO"
        /*0018*/ 	.short	0x0002
        /*001a*/ 	.short	0x0064
        /*001c*/ 	.short	0x0082
	.zero		2


//--------------------- .nv.info                  --------------------------
	.section	.nv.info,"",@"SHT_CUDA_INFO"
	.align	4


	//----- nvinfo : EIATTR_REGCOUNT
	.align		4
        /*0000*/ 	.byte	0x04, 0x2f
        /*0002*/ 	.short	(.L_2 - .L_1)
	.align		4
.L_1:
        /*0004*/ 	.word	index@(_Z11decryptPassPcS_S_S_)
        /*0008*/ 	.word	0x00000020


	//----- nvinfo : EIATTR_FRAME_SIZE
	.align		4
.L_2:
        /*000c*/ 	.byte	0x04, 0x11
        /*000e*/ 	.short	(.L_4 - .L_3)
	.align		4
.L_3:
        /*0010*/ 	.word	index@(_Z11decryptPassPcS_S_S_)
        /*0014*/ 	.word	0x00000020


	//----- nvinfo : EIATTR_MIN_STACK_SIZE
	.align		4
.L_4:
        /*0018*/ 	.byte	0x04, 0x12
        /*001a*/ 	.short	(.L_6 - .L_5)
	.align		4
.L_5:
        /*001c*/ 	.word	index@(_Z11decryptPassPcS_S_S_)
        /*0020*/ 	.word	0x00000020
.L_6:


//--------------------- .nv.compat                --------------------------
	.section	.nv.compat,"",@"SHT_CUDA_COMPAT_INFO"
	.align	4
        /*0000*/ 	.byte	0x02, 0x09, 0x00, 0x00, 0x02, 0x02, 0x01, 0x00, 0x02, 0x05, 0x05, 0x00, 0x03, 0x07, 0x01, 0x01
        /*0010*/ 	.byte	0x02, 0x03, 0x00, 0x00, 0x02, 0x06, 0x01, 0x00, 0x04, 0x0b, 0x08, 0x00, 0x09, 0x00, 0x00, 0x00
        /*0020*/ 	.byte	0x00, 0x00, 0x00, 0x00


//--------------------- .nv.info._Z11decryptPassPcS_S_S_ --------------------------
	.section	.nv.info._Z11decryptPassPcS_S_S_,"",@"SHT_CUDA_INFO"
	.sectionflags	@""
	.align	4


	//----- nvinfo : EIATTR_CUDA_API_VERSION
	.align		4
        /*0000*/ 	.byte	0x04, 0x37
        /*0002*/ 	.short	(.L_8 - .L_7)
.L_7:
        /*0004*/ 	.word	0x00000082


	//----- nvinfo : EIATTR_KPARAM_INFO
	.align		4
.L_8:
        /*0008*/ 	.byte	0x04, 0x17
        /*000a*/ 	.short	(.L_10 - .L_9)
.L_9:
        /*000c*/ 	.word	0x00000000
        /*0010*/ 	.short	0x0003
        /*0012*/ 	.short	0x0018
        /*0014*/ 	.byte	0x00, 0xf5, 0x21, 0x00


	//----- nvinfo : EIATTR_KPARAM_INFO
	.align		4
.L_10:
        /*0018*/ 	.byte	0x04, 0x17
        /*001a*/ 	.short	(.L_12 - .L_11)
.L_11:
        /*001c*/ 	.word	0x00000000
        /*0020*/ 	.short	0x0002
        /*0022*/ 	.short	0x0010
        /*0024*/ 	.byte	0x00, 0xf5, 0x21, 0x00


	//----- nvinfo : EIATTR_KPARAM_INFO
	.align		4
.L_12:
        /*0028*/ 	.byte	0x04, 0x17
        /*002a*/ 	.short	(.L_14 - .L_13)
.L_13:
        /*002c*/ 	.word	0x00000000
        /*0030*/ 	.short	0x0001
        /*0032*/ 	.short	0x0008
        /*0034*/ 	.byte	0x00, 0xf5, 0x21, 0x00


	//----- nvinfo : EIATTR_KPARAM_INFO
	.align		4
.L_14:
        /*0038*/ 	.byte	0x04, 0x17
        /*003a*/ 	.short	(.L_16 - .L_15)
.L_15:
        /*003c*/ 	.word	0x00000000
        /*0040*/ 	.short	0x0000
        /*0042*/ 	.short	0x0000
        /*0044*/ 	.byte	0x00, 0xf5, 0x21, 0x00


	//----- nvinfo : EIATTR_SPARSE_MMA_MASK
	.align		4
.L_16:
        /*0048*/ 	.byte	0x03, 0x50
        /*004a*/ 	.short	0x0000


	//----- nvinfo : EIATTR_MAXREG_COUNT
	.align		4
        /*004c*/ 	.byte	0x03, 0x1b
        /*004e*/ 	.short	0x00ff


	//----- nvinfo : EIATTR_EXTERNS
	.align		4
        /*0050*/ 	.byte	0x04, 0x0f
        /*0052*/ 	.short	(.L_18 - .L_17)


	//   ....[0]....
	.align		4
.L_17:
        /*0054*/ 	.word	index@(malloc)


	//   ....[1]....
	.align		4
        /*0058*/ 	.word	index@(vprintf)


	//   ....[2]....
	.align		4
        /*005c*/ 	.word	index@(free)


	//----- nvinfo : EIATTR_MERCURY_ISA_VERSION
	.align		4
.L_18:
        /*0060*/ 	.byte	0x03, 0x5f
        /*0062*/ 	.short	0x0101


	//----- nvinfo : EIATTR_VRC_CTA_INIT_COUNT
	.align		4
        /*0064*/ 	.byte	0x02, 0x4a
	.zero		1
	.zero		1


	//----- nvinfo : EIATTR_SYSCALL_OFFSETS
	.align		4
        /*0068*/ 	.byte	0x04, 0x46
        /*006a*/ 	.short	(.L_20 - .L_19)


	//   ....[0]....
.L_19:
        /*006c*/ 	.word	0x00000290


	//   ....[1]....
        /*0070*/ 	.word	0x000012a0


	//   ....[2]....
        /*0074*/ 	.word	0x000013d0


	//----- nvinfo : EIATTR_EXIT_INSTR_OFFSETS
	.align		4
.L_20:
        /*0078*/ 	.byte	0x04, 0x1c
        /*007a*/ 	.short	(.L_22 - .L_21)


	//   ....[0]....
.L_21:
        /*007c*/ 	.word	0x00000080


	//   ....[1]....
        /*0080*/ 	.word	0x000013e0


	//----- nvinfo : EIATTR_CRS_STACK_SIZE
	.align		4
.L_22:
        /*0084*/ 	.byte	0x04, 0x1e
        /*0086*/ 	.short	(.L_24 - .L_23)
.L_23:
        /*0088*/ 	.word	0x00000000


	//----- nvinfo : EIATTR_CBANK_PARAM_SIZE
	.align		4
.L_24:
        /*008c*/ 	.byte	0x03, 0x19
        /*008e*/ 	.short	0x0020


	//----- nvinfo : EIATTR_PARAM_CBANK
	.align		4
        /*0090*/ 	.byte	0x04, 0x0a
        /*0092*/ 	.short	(.L_26 - .L_25)
	.align		4
.L_25:
        /*0094*/ 	.word	index@(.nv.constant0._Z11decryptPassPcS_S_S_)
        /*0098*/ 	.short	0x0380
        /*009a*/ 	.short	0x0020


	//----- nvinfo : EIATTR_SW_WAR
	.align		4
.L_26:
        /*009c*/ 	.byte	0x04, 0x36
        /*009e*/ 	.short	(.L_28 - .L_27)
.L_27:
        /*00a0*/ 	.word	0x00000008
.L_28:


//--------------------- .nv.callgraph             --------------------------
	.section	.nv.callgraph,"",@"SHT_CUDA_CALLGRAPH"
	.align	4
	.sectionentsize	8
	.align		4
        /*0000*/ 	.word	0x00000000
	.align		4
        /*0004*/ 	.word	0xffffffff
	.align		4
        /*0008*/ 	.word	index@(_Z11decryptPassPcS_S_S_)
	.align		4
        /*000c*/ 	.word	index@(free)
	.align		4
        /*0010*/ 	.word	index@(_Z11decryptPassPcS_S_S_)
	.align		4
        /*0014*/ 	.word	index@(vprintf)
	.align		4
        /*0018*/ 	.word	index@(_Z11decryptPassPcS_S_S_)
	.align		4
        /*001c*/ 	.word	index@(malloc)
	.align		4
        /*0020*/ 	.word	0x00000000
	.align		4
        /*0024*/ 	.word	0xfffffffe
	.align		4
        /*0028*/ 	.word	0x00000000
	.align		4
        /*002c*/ 	.word	0xfffffffd
	.align		4
        /*0030*/ 	.word	0x00000000
	.align		4
        /*0034*/ 	.word	0xfffffffc


//--------------------- .nv.constant4             --------------------------
	.section	.nv.constant4,"a",@progbits
	.align	8
	.align		8
.nv.constant4:
        /*0000*/ 	.dword	malloc
	.align		8
        /*0008*/ 	.dword	vprintf
	.align		8
        /*0010*/ 	.dword	free
	.align		8
        /*0018*/ 	.dword	$str


//--------------------- .text._Z11decryptPassPcS_S_S_ --------------------------
	.section	.text._Z11decryptPassPcS_S_S_,"ax",@progbits
	.align	128
        .global         _Z11decryptPassPcS_S_S_
        .type           _Z11decryptPassPcS_S_S_,@function
        .size           _Z11decryptPassPcS_S_S_,(.L_x_29 - _Z11decryptPassPcS_S_S_)
        .other          _Z11decryptPassPcS_S_S_,@"STO_CUDA_ENTRY STV_DEFAULT"
_Z11decryptPassPcS_S_S_:
.text._Z11decryptPassPcS_S_S_:
[----:B------:R-:W0:Y:S08]  /*0000*/  LDC R1, c[0x0][0x37c] ;  /* 0x0000df00ff017b82 */ /* 0x000e300000000800 */
[----:B------:R-:W1:Y:S01]  /*0010*/  LDC.64 R2, c[0x0][0x398] ;  /* 0x0000e600ff027b82 */ /* 0x000e620000000a00 */
[----:B------:R-:W1:Y:S01]  /*0020*/  LDCU.64 UR36, c[0x0][0x358] ;  /* 0x00006b00ff2477ac */ /* 0x000e620008000a00 */
[----:B0-----:R-:W-:Y:S01]  /*0030*/  VIADD R1, R1, 0xffffffe0 ;  /* 0xffffffe001017836 */ /* 0x001fe20000000000 */
[----:B-1----:R-:W2:Y:S01]  /*0040*/  LDG.E.U8 R2, desc[UR36][R2.64] ;  /* 0x0000002402027981 */ /* 0x002ea2000c1e1100 */
[----:B------:R-:W0:Y:S03]  /*0050*/  LDCU UR4, c[0x0][0x2f8] ;  /* 0x00005f00ff0477ac */ /* 0x000e260008000800 */
[----:B0-----:R-:W-:-:S02]  /*0060*/  IADD3 R16, P0, PT, R1, UR4, RZ ;  /* 0x0000000401107c10 */ /* 0x001fc4000ff1e0ff */
[----:B--2---:R-:W-:-:S13]  /*0070*/  ISETP.NE.AND P1, PT, R2, RZ, PT ;  /* 0x000000ff0200720c */ /* 0x004fda0003f25270 */
[----:B------:R-:W-:Y:S05]  /*0080*/  @P1 EXIT ;  /* 0x000000000000194d */ /* 0x000fea0003800000 */
[----:B------:R-:W0:Y:S01]  /*0090*/  S2R R26, SR_TID.X ;  /* 0x00000000001a7919 */ /* 0x000e220000002100 */
[----:B------:R-:W1:Y:S01]  /*00a0*/  S2UR UR38, SR_CTAID.X ;  /* 0x00000000002679c3 */ /* 0x000e620000002500 */
[----:B------:R-:W1:Y:S01]  /*00b0*/  LDCU.128 UR8, c[0x0][0x380] ;  /* 0x00007000ff0877ac */ /* 0x000e620008000c00 */
[----:B------:R-:W2:Y:S06]  /*00c0*/  S2R R10, SR_TID.Y ;  /* 0x00000000000a7919 */ /* 0x000eac0000002200 */
[----:B------:R-:W3:Y:S01]  /*00d0*/  S2UR UR4, SR_CTAID.Y ;  /* 0x00000000000479c3 */ /* 0x000ee20000002600 */
[----:B-1----:R-:W-:-:S04]  /*00e0*/  UIADD3 UR6, UP0, UPT, UR38, UR8, URZ ;  /* 0x0000000826067290 */ /* 0x002fc8000ff1e0ff */
[----:B------:R-:W-:Y:S01]  /*00f0*/  UIADD3.X UR7, UPT, UPT, URZ, UR9, URZ, UP0, !UPT ;  /* 0x00000009ff077290 */ /* 0x000fe200087fe4ff */
[----:B0-----:R-:W-:Y:S01]  /*0100*/  IADD3 R4, P1, PT, R26, UR10, RZ ;  /* 0x0000000a1a047c10 */ /* 0x001fe2000ff3e0ff */
[----:B---3--:R-:W-:Y:S01]  /*0110*/  UIADD3 UR4, UP1, UPT, UR4, UR8, URZ ;  /* 0x0000000804047290 */ /* 0x008fe2000ff3e0ff */
[----:B--2---:R-:W-:-:S03]  /*0120*/  IADD3 R10, P2, PT, R10, UR10, RZ ;  /* 0x0000000a0a0a7c10 */ /* 0x004fc6000ff5e0ff */
[----:B------:R-:W-:Y:S01]  /*0130*/  UIADD3.X UR5, UPT, UPT, URZ, UR9, URZ, UP1, !UPT ;  /* 0x00000009ff057290 */ /* 0x000fe20008ffe4ff */
[----:B------:R-:W-:Y:S02]  /*0140*/  IMAD.X R5, RZ, RZ, UR11, P1 ;  /* 0x0000000bff057e24 */ /* 0x000fe400088e06ff */
[----:B------:R-:W-:Y:S02]  /*0150*/  IMAD.U32 R6, RZ, RZ, UR6 ;  /* 0x00000006ff067e24 */ /* 0x000fe4000f8e00ff */
[----:B------:R-:W-:Y:S01]  /*0160*/  IMAD.X R11, RZ, RZ, UR11, P2 ;  /* 0x0000000bff0b7e24 */ /* 0x000fe200090e06ff */
[----:B------:R0:W2:Y:S01]  /*0170*/  LDG.E.U8 R25, desc[UR36][R4.64] ;  /* 0x0000002404197981 */ /* 0x0000a2000c1e1100 */
[----:B------:R-:W-:Y:S02]  /*0180*/  IMAD.U32 R7, RZ, RZ, UR7 ;  /* 0x00000007ff077e24 */ /* 0x000fe4000f8e00ff */
[----:B------:R-:W-:Y:S01]  /*0190*/  IMAD.U32 R8, RZ, RZ, UR4 ;  /* 0x00000004ff087e24 */ /* 0x000fe2000f8e00ff */
[----:B------:R-:W2:Y:S01]  /*01a0*/  LDG.E.U8 R24, desc[UR36][R10.64] ;  /* 0x000000240a187981 */ /* 0x000ea2000c1e1100 */
[----:B------:R-:W-:-:S03]  /*01b0*/  IMAD.U32 R9, RZ, RZ, UR5 ;  /* 0x00000005ff097e24 */ /* 0x000fc6000f8e00ff */
[----:B------:R-:W3:Y:S04]  /*01c0*/  LDG.E.U8 R23, desc[UR36][R6.64] ;  /* 0x0000002406177981 */ /* 0x000ee8000c1e1100 */
[----:B------:R-:W3:Y:S01]  /*01d0*/  LDG.E.U8 R22, desc[UR36][R8.64] ;  /* 0x0000002408167981 */ /* 0x000ee2000c1e1100 */
[----:B------:R-:W-:Y:S01]  /*01e0*/  MOV R2, 0x0 ;  /* 0x0000000000027802 */ /* 0x000fe20000000f00 */
[----:B------:R-:W1:Y:S01]  /*01f0*/  LDCU UR4, c[0x0][0x2fc] ;  /* 0x00005f80ff0477ac */ /* 0x000e620008000800 */
[----:B0-----:R-:W-:Y:S02]  /*0200*/  IMAD.MOV.U32 R4, RZ, RZ, 0xb ;  /* 0x0000000bff047424 */ /* 0x001fe400078e00ff */
[----:B------:R-:W-:Y:S02]  /*0210*/  IMAD.MOV.U32 R5, RZ, RZ, RZ ;  /* 0x000000ffff057224 */ /* 0x000fe400078e00ff */
[----:B-1----:R-:W-:Y:S01]  /*0220*/  IMAD.X R17, RZ, RZ, UR4, P0 ;  /* 0x00000004ff117e24 */ /* 0x002fe200080e06ff */
[----:B--2---:R-:W-:-:S02]  /*0230*/  PRMT R0, R25, 0x3340, R24 ;  /* 0x0000334019007816 */ /* 0x004fc40000000018 */
[----:B---3--:R-:W-:-:S04]  /*0240*/  PRMT R3, R23, 0x3340, R22 ;  /* 0x0000334017037816 */ /* 0x008fc80000000016 */
[----:B------:R-:W-:Y:S02]  /*0250*/  PRMT R0, R3, 0x5410, R0 ;  /* 0x0000541003007816 */ /* 0x000fe40000000000 */
[----:B------:R-:W0:Y:S03]  /*0260*/  LDC.64 R2, c[0x4][R2] ;  /* 0x0100000002027b82 */ /* 0x000e260000000a00 */
[----:B------:R1:W-:Y:S02]  /*0270*/  STL [R1], R0 ;  /* 0x0000000001007387 */ /* 0x0003e40000100800 */
[----:B------:R-:W-:-:S07]  /*0280*/  LEPC R20, `(.L_x_0) ;  /* 0x000000001014794e */ /* 0x000fce0000000000 */
[----:B01----:R-:W-:Y:S05]  /*0290*/  CALL.ABS.NOINC R2 ;  /* 0x0000000002007343 */ /* 0x003fea0003c00000 */
.L_x_0:
[----:B------:R-:W-:Y:S02]  /*02a0*/  VIADD R3, R23, 0x2 ;  /* 0x0000000217037836 */ /* 0x000fe40000000000 */
[----:B------:R-:W-:Y:S02]  /*02b0*/  IMAD.MOV.U32 R19, RZ, RZ, R5 ;  /* 0x000000ffff137224 */ /* 0x000fe400078e0005 */
[----:B------:R-:W-:Y:S01]  /*02c0*/  VIADD R9, R22, 0x3 ;  /* 0x0000000316097836 */ /* 0x000fe20000000000 */
[C---:B------:R-:W-:Y:S01]  /*02d0*/  PRMT R0, R3.reuse, 0x8880, RZ ;  /* 0x0000888003007816 */ /* 0x040fe200000000ff */
[----:B------:R-:W-:Y:S01]  /*02e0*/  IMAD.MOV.U32 R18, RZ, RZ, R4 ;  /* 0x000000ffff127224 */ /* 0x000fe200078e0004 */
[----:B------:R-:W-:Y:S01]  /*02f0*/  PRMT R4, R3, 0x8880, RZ ;  /* 0x0000888003047816 */ /* 0x000fe200000000ff */
[----:B------:R-:W-:Y:S01]  /*0300*/  VIADD R5, R23, 0xfffffffe ;  /* 0xfffffffe17057836 */ /* 0x000fe20000000000 */
[----:B------:R-:W-:Y:S01]  /*0310*/  ISETP.GE.AND P0, PT, R0, 0x7b, PT ;  /* 0x0000007b0000780c */ /* 0x000fe20003f06270 */
[----:B------:R-:W-:Y:S01]  /*0320*/  VIADD R11, R22, 0xfffffffd ;  /* 0xfffffffd160b7836 */ /* 0x000fe20000000000 */
[----:B------:R-:W-:Y:S01]  /*0330*/  PRMT R10, R9, 0x8880, RZ ;  /* 0x00008880090a7816 */ /* 0x000fe200000000ff */
[----:B------:R-:W-:Y:S01]  /*0340*/  VIADD R15, R25, 0x2 ;  /* 0x00000002190f7836 */ /* 0x000fe20000000000 */
[----:B------:R0:W-:Y:S01]  /*0350*/  ST.E.U8 desc[UR36][R18.64+0x1], R5 ;  /* 0x0000010512007985 */ /* 0x0001e2000c101124 */
[----:B------:R-:W-:Y:S01]  /*0360*/  PRMT R0, R5, 0x8880, RZ ;  /* 0x0000888005007816 */ /* 0x000fe200000000ff */
[----:B------:R-:W-:Y:S01]  /*0370*/  VIADD R21, R25, 0xfffffffe ;  /* 0xfffffffe19157836 */ /* 0x000fe20000000000 */
[----:B------:R-:W-:Y:S01]  /*0380*/  PRMT R12, R11, 0x8880, RZ ;  /* 0x000088800b0c7816 */ /* 0x000fe200000000ff */
[----:B------:R1:W-:Y:S01]  /*0390*/  ST.E.U8 desc[UR36][R18.64+0x3], R9 ;  /* 0x0000030912007985 */ /* 0x0003e2000c101124 */
[----:B------:R-:W-:Y:S01]  /*03a0*/  VIADD R27, R24, 0x4 ;  /* 0x00000004181b7836 */ /* 0x000fe20000000000 */
[----:B------:R-:W-:Y:S01]  /*03b0*/  PRMT R4, R4, 0x7710, RZ ;  /* 0x0000771004047816 */ /* 0x000fe200000000ff */
[----:B------:R-:W-:Y:S01]  /*03c0*/  VIADD R29, R24, 0xfffffffc ;  /* 0xfffffffc181d7836 */ /* 0x000fe20000000000 */
[----:B------:R2:W-:Y:S01]  /*03d0*/  ST.E.U8 desc[UR36][R18.64], R3 ;  /* 0x0000000312007985 */ /* 0x0005e2000c101124 */
[----:B------:R-:W-:Y:S01]  /*03e0*/  VIADD R7, R23, 0x1 ;  /* 0x0000000117077836 */ /* 0x000fe20000000000 */
[----:B------:R-:W-:Y:S01]  /*03f0*/  PRMT R2, R21, 0x8880, RZ ;  /* 0x0000888015027816 */ /* 0x000fe200000000ff */
[----:B------:R-:W-:Y:S01]  /*0400*/  VIADD R13, R22, 0xffffffff ;  /* 0xffffffff160d7836 */ /* 0x000fe20000000000 */
[----:B0-----:R-:W-:Y:S01]  /*0410*/  PRMT R5, R15, 0x8880, RZ ;  /* 0x000088800f057816 */ /* 0x001fe200000000ff */
[----:B------:R-:W-:Y:S01]  /*0420*/  ST.E.U8 desc[UR36][R18.64+0xa], RZ ;  /* 0x00000aff12007985 */ /* 0x000fe2000c101124 */
[----:B------:R-:W-:-:S02]  /*0430*/  PRMT R8, R7, 0x8880, RZ ;  /* 0x0000888007087816 */ /* 0x000fc400000000ff */
[----:B-1----:R-:W-:Y:S01]  /*0440*/  PRMT R9, R10, 0x7710, RZ ;  /* 0x000077100a097816 */ /* 0x002fe200000000ff */
[----:B------:R-:W-:Y:S01]  /*0450*/  ST.E.U8 desc[UR36][R18.64+0x6], R15 ;  /* 0x0000060f12007985 */ /* 0x000fe2000c101124 */
[----:B------:R-:W-:Y:S02]  /*0460*/  PRMT R10, R12, 0x7710, RZ ;  /* 0x000077100c0a7816 */ /* 0x000fe400000000ff */
[----:B------:R-:W-:Y:S01]  /*0470*/  PRMT R12, R5, 0x7710, RZ ;  /* 0x00007710050c7816 */ /* 0x000fe200000000ff */
[----:B------:R-:W-:Y:S01]  /*0480*/  @P0 VIADD R5, R23, 0xffffffe9 ;  /* 0xffffffe917050836 */ /* 0x000fe20000000000 */
[----:B------:R-:W-:Y:S01]  /*0490*/  ST.E.U8 desc[UR36][R18.64+0x7], R21 ;  /* 0x0000071512007985 */ /* 0x000fe2000c101124 */
[----:B--2---:R-:W-:Y:S02]  /*04a0*/  PRMT R3, R13, 0x8880, RZ ;  /* 0x000088800d037816 */ /* 0x004fe400000000ff */
[----:B------:R-:W-:Y:S01]  /*04b0*/  PRMT R8, R8, 0x7710, RZ ;  /* 0x0000771008087816 */ /* 0x000fe200000000ff */
[----:B------:R-:W-:Y:S01]  /*04c0*/  ST.E.U8 desc[UR36][R18.64+0x8], R27 ;  /* 0x0000081b12007985 */ /* 0x000fe2000c101124 */
[----:B------:R-:W-:-:S02]  /*04d0*/  PRMT R0, R0, 0x7710, RZ ;  /* 0x0000771000007816 */ /* 0x000fc400000000ff */
[----:B------:R-:W-:Y:S01]  /*04e0*/  PRMT R6, R27, 0x8880, RZ ;  /* 0x000088801b067816 */ /* 0x000fe200000000ff */
[----:B------:R-:W-:Y:S03]  /*04f0*/  ST.E.U8 desc[UR36][R18.64+0x9], R29 ;  /* 0x0000091d12007985 */ /* 0x000fe6000c101124 */
[----:B------:R-:W-:Y:S01]  /*0500*/  PRMT R6, R6, 0x7710, RZ ;  /* 0x0000771006067816 */ /* 0x000fe200000000ff */
[----:B------:R-:W-:Y:S04]  /*0510*/  @P0 ST.E.U8 desc[UR36][R18.64], R5 ;  /* 0x0000000512000985 */ /* 0x000fe8000c101124 */
[----:B------:R0:W-:Y:S04]  /*0520*/  ST.E.U8 desc[UR36][R18.64+0x5], R13 ;  /* 0x0000050d12007985 */ /* 0x0001e8000c101124 */
[----:B------:R1:W-:Y:S04]  /*0530*/  ST.E.U8 desc[UR36][R18.64+0x4], R11 ;  /* 0x0000040b12007985 */ /* 0x0003e8000c101124 */
[----:B------:R2:W-:Y:S01]  /*0540*/  ST.E.U8 desc[UR36][R18.64+0x2], R7 ;  /* 0x0000020712007985 */ /* 0x0005e2000c101124 */
[----:B0-----:R-:W-:-:S02]  /*0550*/  PRMT R13, R2, 0x7710, RZ ;  /* 0x00007710020d7816 */ /* 0x001fc400000000ff */
[----:B------:R-:W-:Y:S02]  /*0560*/  PRMT R2, R4, 0x7610, R2 ;  /* 0x0000761004027816 */ /* 0x000fe40000000002 */
[----:B-1----:R-:W-:Y:S02]  /*0570*/  PRMT R11, R3, 0x7710, RZ ;  /* 0x00007710030b7816 */ /* 0x002fe400000000ff */
[----:B------:R-:W-:Y:S02]  /*0580*/  PRMT R4, R8, 0x7610, R4 ;  /* 0x0000761008047816 */ /* 0x000fe40000000004 */
[----:B--2---:R-:W-:Y:S02]  /*0590*/  PRMT R7, R29, 0x8880, RZ ;  /* 0x000088801d077816 */ /* 0x004fe400000000ff */
[----:B------:R-:W-:Y:S02]  /*05a0*/  PRMT R3, R0, 0x9910, RZ ;  /* 0x0000991000037816 */ /* 0x000fe400000000ff */
[----:B------:R-:W-:-:S02]  /*05b0*/  PRMT R8, R9, 0x7610, R8 ;  /* 0x0000761009087816 */ /* 0x000fc40000000008 */
[----:B------:R-:W-:Y:S02]  /*05c0*/  PRMT R9, R10, 0x7610, R9 ;  /* 0x000076100a097816 */ /* 0x000fe40000000009 */
[----:B------:R-:W-:Y:S02]  /*05d0*/  PRMT R10, R11, 0x7610, R10 ;  /* 0x000076100b0a7816 */ /* 0x000fe4000000000a */
[----:B------:R-:W-:Y:S02]  /*05e0*/  PRMT R11, R12, 0x7610, R11 ;  /* 0x000076100c0b7816 */ /* 0x000fe4000000000b */
[----:B------:R-:W-:Y:S02]  /*05f0*/  PRMT R7, R7, 0x7710, RZ ;  /* 0x0000771007077816 */ /* 0x000fe400000000ff */
[----:B------:R-:W-:Y:S02]  /*0600*/  ISETP.GT.AND P1, PT, R3, 0x7a, PT ;  /* 0x0000007a0300780c */ /* 0x000fe40003f24270 */
[----:B------:R-:W-:-:S02]  /*0610*/  PRMT R12, R13, 0x7610, R12 ;  /* 0x000076100d0c7816 */ /* 0x000fc4000000000c */
[----:B------:R-:W-:Y:S01]  /*0620*/  @P0 PRMT R2, R5, 0x7610, R2 ;  /* 0x0000761005020816 */ /* 0x000fe20000000002 */
[----:B------:R-:W-:Y:S08]  /*0630*/  @P0 BRA `(.L_x_1) ;  /* 0x00000000001c0947 */ /* 0x000ff00003800000 */
[----:B------:R-:W-:-:S04]  /*0640*/  PRMT R5, R2, 0x9910, RZ ;  /* 0x0000991002057816 */ /* 0x000fc800000000ff */
[----:B------:R-:W-:-:S13]  /*0650*/  ISETP.GT.AND P0, PT, R5, 0x60, PT ;  /* 0x000000600500780c */ /* 0x000fda0003f04270 */
[----:B------:R-:W-:-:S05]  /*0660*/  @!P0 IMAD.MOV R5, RZ, RZ, -R23 ;  /* 0x000000ffff058224 */ /* 0x000fca00078e0a17 */
[----:B------:R-:W-:-:S05]  /*0670*/  @!P0 PRMT R5, R5, 0x7710, RZ ;  /* 0x0000771005058816 */ /* 0x000fca00000000ff */
[----:B------:R-:W-:-:S05]  /*0680*/  @!P0 VIADD R5, R5, 0xffffffc0 ;  /* 0xffffffc005058836 */ /* 0x000fca0000000000 */
[----:B------:R0:W-:Y:S01]  /*0690*/  @!P0 ST.E.U8 desc[UR36][R18.64], R5 ;  /* 0x0000000512008985 */ /* 0x0001e2000c101124 */
[----:B------:R-:W-:-:S07]  /*06a0*/  @!P0 PRMT R2, R5, 0x7610, R2 ;  /* 0x0000761005028816 */ /* 0x000fce0000000002 */
.L_x_1:
[----:B------:R-:W-:Y:S05]  /*06b0*/  @P1 BRA `(.L_x_2) ;  /* 0x0000000000201947 */ /* 0x000fea0003800000 */
[----:B------:R-:W-:-:S13]  /*06c0*/  ISETP.GT.AND P0, PT, R3, 0x60, PT ;  /* 0x000000600300780c */ /* 0x000fda0003f04270 */
[----:B------:R-:W-:Y:S05]  /*06d0*/  @P0 BRA `(.L_x_3) ;  /* 0x0000000000240947 */ /* 0x000fea0003800000 */
[----:B------:R-:W-:-:S05]  /*06e0*/  IMAD.MOV R3, RZ, RZ, -R23 ;  /* 0x000000ffff037224 */ /* 0x000fca00078e0a17 */
[----:B------:R-:W-:-:S05]  /*06f0*/  PRMT R3, R3, 0x7710, RZ ;  /* 0x0000771003037816 */ /* 0x000fca00000000ff */
[----:B------:R-:W-:-:S05]  /*0700*/  VIADD R3, R3, 0xffffffc4 ;  /* 0xffffffc403037836 */ /* 0x000fca0000000000 */
[----:B------:R2:W-:Y:S01]  /*0710*/  ST.E.U8 desc[UR36][R18.64+0x1], R3 ;  /* 0x0000010312007985 */ /* 0x0005e2000c101124 */
[----:B------:R-:W-:Y:S01]  /*0720*/  PRMT R0, R3, 0x7610, R0 ;  /* 0x0000761003007816 */ /* 0x000fe20000000000 */
[----:B------:R-:W-:Y:S06]  /*0730*/  BRA `(.L_x_3) ;  /* 0x00000000000c7947 */ /* 0x000fec0003800000 */
.L_x_2:
[----:B------:R-:W-:-:S05]  /*0740*/  VIADD R3, R23, 0xffffffe5 ;  /* 0xffffffe517037836 */ /* 0x000fca0000000000 */
[----:B------:R1:W-:Y:S01]  /*0750*/  ST.E.U8 desc[UR36][R18.64+0x1], R3 ;  /* 0x0000010312007985 */ /* 0x0003e2000c101124 */
[----:B------:R-:W-:-:S07]  /*0760*/  PRMT R0, R3, 0x7610, R0 ;  /* 0x0000761003007816 */ /* 0x000fce0000000000 */
.L_x_3:
[----:B-12---:R-:W-:-:S04]  /*0770*/  PRMT R3, R4, 0x9910, RZ ;  /* 0x0000991004037816 */ /* 0x006fc800000000ff */
[----:B------:R-:W-:-:S13]  /*0780*/  ISETP.GT.AND P0, PT, R3, 0x7a, PT ;  /* 0x0000007a0300780c */ /* 0x000fda0003f04270 */
        /* <DEDUP_REMOVED lines=9> */
.L_x_4:
[----:B------:R-:W-:-:S05]  /*0820*/  VIADD R23, R23, 0xffffffe8 ;  /* 0xffffffe817177836 */ /* 0x000fca0000000000 */
[----:B------:R2:W-:Y:S01]  /*0830*/  ST.E.U8 desc[UR36][R18.64+0x2], R23 ;  /* 0x0000021712007985 */ /* 0x0005e2000c101124 */
[----:B------:R-:W-:-:S07]  /*0840*/  PRMT R4, R23, 0x7610, R4 ;  /* 0x0000761017047816 */ /* 0x000fce0000000004 */
.L_x_5:
[----:B-1----:R-:W-:-:S04]  /*0850*/  PRMT R3, R8, 0x9910, RZ ;  /* 0x0000991008037816 */ /* 0x002fc800000000ff */
        /* <DEDUP_REMOVED lines=10> */
.L_x_6:
[----:B------:R-:W-:-:S05]  /*0900*/  VIADD R3, R22, 0xffffffea ;  /* 0xffffffea16037836 */ /* 0x000fca0000000000 */
[----:B------:R1:W-:Y:S01]  /*0910*/  ST.E.U8 desc[UR36][R18.64+0x3], R3 ;  /* 0x0000030312007985 */ /* 0x0003e2000c101124 */
[----:B------:R-:W-:-:S07]  /*0920*/  PRMT R8, R3, 0x7610, R8 ;  /* 0x0000761003087816 */ /* 0x000fce0000000008 */
.L_x_7:
[----:B-1-3--:R-:W-:-:S04]  /*0930*/  PRMT R3, R9, 0x9910, RZ ;  /* 0x0000991009037816 */ /* 0x00afc800000000ff */
        /* <DEDUP_REMOVED lines=10> */
.L_x_8:
[----:B------:R-:W-:-:S05]  /*09e0*/  VIADD R3, R22, 0xffffffe4 ;  /* 0xffffffe416037836 */ /* 0x000fca0000000000 */
[----:B------:R3:W-:Y:S01]  /*09f0*/  ST.E.U8 desc[UR36][R18.64+0x4], R3 ;  /* 0x0000040312007985 */ /* 0x0007e2000c101124 */
[----:B------:R-:W-:-:S07]  /*0a00*/  PRMT R9, R3, 0x7610, R9 ;  /* 0x0000761003097816 */ /* 0x000fce0000000009 */
.L_x_9:
        /* <DEDUP_REMOVED lines=11> */
.L_x_10:
[----:B------:R-:W-:-:S05]  /*0ac0*/  VIADD R3, R22, 0xffffffe6 ;  /* 0xffffffe616037836 */ /* 0x000fca0000000000 */
[----:B------:R1:W-:Y:S01]  /*0ad0*/  ST.E.U8 desc[UR36][R18.64+0x5], R3 ;  /* 0x0000050312007985 */ /* 0x0003e2000c101124 */
[----:B------:R-:W-:-:S07]  /*0ae0*/  PRMT R10, R3, 0x7610, R10 ;  /* 0x00007610030a7816 */ /* 0x000fce000000000a */
.L_x_11:
[----:B-1-3--:R-:W-:Y:S01]  /*0af0*/  PRMT R3, R11, 0x9910, RZ ;  /* 0x000099100b037816 */ /* 0x00afe200000000ff */
[----:B------:R-:W-:Y:S03]  /*0b00*/  BSSY.RECONVERGENT B0, `(.L_x_12) ;  /* 0x000000e000007945 */ /* 0x000fe60003800200 */
        /* <DEDUP_REMOVED lines=10> */
.L_x_13:
[----:B------:R-:W-:-:S05]  /*0bb0*/  VIADD R3, R25, 0xfffffff9 ;  /* 0xfffffff919037836 */ /* 0x000fca0000000000 */
[----:B------:R3:W-:Y:S01]  /*0bc0*/  ST.E.U8 desc[UR36][R18.64+0x6], R3 ;  /* 0x0000060312007985 */ /* 0x0007e2000c101124 */
[----:B------:R-:W-:-:S07]  /*0bd0*/  PRMT R11, R3, 0x7610, R11 ;  /* 0x00007610030b7816 */ /* 0x000fce000000000b */
.L_x_14:
[----:B------:R-:W-:Y:S05]  /*0be0*/  BSYNC.RECONVERGENT B0 ;  /* 0x0000000000007941 */ /* 0x000fea0003800200 */
.L_x_12:
        /* <DEDUP_REMOVED lines=12> */
.L_x_16:
[----:B------:R-:W-:-:S05]  /*0cb0*/  VIADD R25, R25, 0xfffffff5 ;  /* 0xfffffff519197836 */ /* 0x000fca0000000000 */
[----:B------:R1:W-:Y:S01]  /*0cc0*/  ST.E.U8 desc[UR36][R18.64+0x7], R25 ;  /* 0x0000071912007985 */ /* 0x0003e2000c101124 */
[----:B------:R-:W-:-:S07]  /*0cd0*/  PRMT R12, R25, 0x7610, R12 ;  /* 0x00007610190c7816 */ /* 0x000fce000000000c */
.L_x_17:
[----:B------:R-:W-:Y:S05]  /*0ce0*/  BSYNC.RECONVERGENT B0 ;  /* 0x0000000000007941 */ /* 0x000fea0003800200 */
.L_x_15:
[----:B---3--:R-:W-:Y:S01]  /*0cf0*/  PRMT R3, R6, 0x9910, RZ ;  /* 0x0000991006037816 */ /* 0x008fe200000000ff */
        /* <DEDUP_REMOVED lines=11> */
.L_x_19:
[----:B------:R-:W-:-:S05]  /*0db0*/  VIADD R3, R24, 0xfffffffb ;  /* 0xfffffffb18037836 */ /* 0x000fca0000000000 */
[----:B------:R3:W-:Y:S01]  /*0dc0*/  ST.E.U8 desc[UR36][R18.64+0x8], R3 ;  /* 0x0000080312007985 */ /* 0x0007e2000c101124 */
[----:B------:R-:W-:-:S07]  /*0dd0*/  PRMT R6, R3, 0x7610, R6 ;  /* 0x0000761003067816 */ /* 0x000fce0000000006 */
.L_x_20:
[----:B------:R-:W-:Y:S05]  /*0de0*/  BSYNC.RECONVERGENT B0 ;  /* 0x0000000000007941 */ /* 0x000fea0003800200 */
.L_x_18:
[----:B---34-:R-:W-:Y:S01]  /*0df0*/  PRMT R3, R7, 0x9910, RZ ;  /* 0x0000991007037816 */ /* 0x018fe200000000ff */
        /* <DEDUP_REMOVED lines=11> */
.L_x_22:
[----:B------:R-:W-:-:S05]  /*0eb0*/  VIADD R3, R24, 0xfffffff3 ;  /* 0xfffffff318037836 */ /* 0x000fca0000000000 */
[----:B------:R4:W-:Y:S01]  /*0ec0*/  ST.E.U8 desc[UR36][R18.64+0x9], R3 ;  /* 0x0000090312007985 */ /* 0x0009e2000c101124 */
[----:B------:R-:W-:-:S07]  /*0ed0*/  PRMT R7, R3, 0x7610, R7 ;  /* 0x0000761003077816 */ /* 0x000fce0000000007 */
.L_x_23:
[----:B------:R-:W-:Y:S05]  /*0ee0*/  BSYNC.RECONVERGENT B0 ;  /* 0x0000000000007941 */ /* 0x000fea0003800200 */
.L_x_21:
[----:B------:R-:W3:Y:S02]  /*0ef0*/  LDC.64 R14, c[0x0][0x390] ;  /* 0x0000e400ff0e7b82 */ /* 0x000ee40000000a00 */
[----:B---34-:R-:W3:Y:S01]  /*0f00*/  LDG.E.U8 R3, desc[UR36][R14.64] ;  /* 0x000000240e037981 */ /* 0x018ee2000c1e1100 */
[----:B------:R-:W-:-:S04]  /*0f10*/  LOP3.LUT R2, R2, 0xff, RZ, 0xc0, !PT ;  /* 0x000000ff02027812 */ /* 0x000fc800078ec0ff */
[----:B---3--:R-:W-:-:S13]  /*0f20*/  ISETP.NE.AND P0, PT, R3, R2, PT ;  /* 0x000000020300720c */ /* 0x008fda0003f05270 */
[----:B------:R-:W-:Y:S05]  /*0f30*/  @P0 BRA `(.L_x_24) ;  /* 0x0000000400100947 */ /* 0x000fea0003800000 */
[----:B------:R-:W3:Y:S01]  /*0f40*/  LDG.E.U8 R2, desc[UR36][R14.64+0x1] ;  /* 0x000001240e027981 */ /* 0x000ee2000c1e1100 */
[----:B------:R-:W-:Y:S01]  /*0f50*/  LOP3.LUT R3, R0, 0xff, RZ, 0xc0, !PT ;  /* 0x000000ff00037812 */ /* 0x000fe200078ec0ff */
[----:B------:R-:W-:Y:S03]  /*0f60*/  BSSY.RECONVERGENT B6, `(.L_x_24) ;  /* 0x0000041000067945 */ /* 0x000fe60003800200 */
[----:B---3--:R-:W-:-:S13]  /*0f70*/  ISETP.NE.AND P0, PT, R2, R3, PT ;  /* 0x000000030200720c */ /* 0x008fda0003f05270 */
[----:B------:R-:W-:Y:S05]  /*0f80*/  @P0 BRA `(.L_x_25) ;  /* 0x0000000000f80947 */ /* 0x000fea0003800000 */
[----:B------:R-:W3:Y:S01]  /*0f90*/  LDG.E.U8 R0, desc[UR36][R14.64+0x2] ;  /* 0x000002240e007981 */ /* 0x000ee2000c1e1100 */
[----:B------:R-:W-:-:S04]  /*0fa0*/  LOP3.LUT R3, R4, 0xff, RZ, 0xc0, !PT ;  /* 0x000000ff04037812 */ /* 0x000fc800078ec0ff */
        /* <DEDUP_REMOVED lines=30> */
[----:B------:R-:W3:Y:S02]  /*1190*/  LDG.E.U8 R14, desc[UR36][R14.64+0xa] ;  /* 0x00000a240e0e7981 */ /* 0x000ee4000c1e1100 */
[----:B---3--:R-:W-:-:S13]  /*11a0*/  ISETP.NE.AND P0, PT, R14, RZ, PT ;  /* 0x000000ff0e00720c */ /* 0x008fda0003f05270 */
[----:B------:R-:W-:Y:S05]  /*11b0*/  @P0 BRA `(.L_x_25) ;  /* 0x00000000006c0947 */ /* 0x000fea0003800000 */
[----:B------:R-:W3:Y:S01]  /*11c0*/  LDC R3, c[0x0][0x360] ;  /* 0x0000d800ff037b82 */ /* 0x000ee20000000800 */
[----:B------:R-:W-:Y:S01]  /*11d0*/  MOV R0, 0x8 ;  /* 0x0000000800007802 */ /* 0x000fe20000000f00 */
[----:B------:R4:W-:Y:S01]  /*11e0*/  STL.64 [R1+0x18], R16 ;  /* 0x0000181001007387 */ /* 0x0009e20000100a00 */
[----:B------:R-:W5:Y:S01]  /*11f0*/  LDCU.64 UR4, c[0x4][0x18] ;  /* 0x01000300ff0477ac */ /* 0x000f620008000a00 */
[----:B------:R-:W-:-:S04]  /*1200*/  IADD3 R6, P0, PT, R16, 0x8, RZ ;  /* 0x0000000810067810 */ /* 0x000fc80007f1e0ff */
[----:B------:R-:W1:Y:S01]  /*1210*/  LDC.64 R8, c[0x0][0x390] ;  /* 0x0000e400ff087b82 */ /* 0x000e620000000a00 */
[----:B------:R-:W-:Y:S02]  /*1220*/  IMAD.X R7, RZ, RZ, R17, P0 ;  /* 0x000000ffff077224 */ /* 0x000fe400000e0611 */
[----:B-----5:R-:W-:Y:S02]  /*1230*/  IMAD.U32 R4, RZ, RZ, UR4 ;  /* 0x00000004ff047e24 */ /* 0x020fe4000f8e00ff */
[----:B0-----:R-:W-:Y:S02]  /*1240*/  IMAD.U32 R5, RZ, RZ, UR5 ;  /* 0x00000005ff057e24 */ /* 0x001fe4000f8e00ff */
[----:B---3--:R-:W-:Y:S02]  /*1250*/  IMAD R26, R3, UR38, R26 ;  /* 0x00000026031a7c24 */ /* 0x008fe4000f8e021a */
[----:B------:R4:W0:Y:S03]  /*1260*/  LDC.64 R2, c[0x4][R0] ;  /* 0x0100000000027b82 */ /* 0x0008260000000a00 */
[----:B------:R4:W-:Y:S04]  /*1270*/  STL [R1+0x8], R26 ;  /* 0x0000081a01007387 */ /* 0x0009e80000100800 */
[----:B-1----:R4:W-:Y:S02]  /*1280*/  STL.64 [R1+0x10], R8 ;  /* 0x0000100801007387 */ /* 0x0029e40000100a00 */
[----:B------:R-:W-:-:S07]  /*1290*/  LEPC R20, `(.L_x_26) ;  /* 0x000000001014794e */ /* 0x000fce0000000000 */
[----:B0-2-4-:R-:W-:Y:S05]  /*12a0*/  CALL.ABS.NOINC R2 ;  /* 0x0000000002007343 */ /* 0x015fea0003c00000 */
.L_x_26:
[----:B------:R-:W0:Y:S02]  /*12b0*/  LDCU UR4, c[0x0][0x2f8] ;  /* 0x00005f00ff0477ac */ /* 0x000e240008000800 */
[----:B0-----:R-:W-:-:S06]  /*12c0*/  VIADD R0, R16, -UR4 ;  /* 0x8000000410007c36 */ /* 0x001fcc0008000000 */
[----:B------:R-:W2:Y:S01]  /*12d0*/  LDL R0, [R0] ;  /* 0x0000000000007983 */ /* 0x000ea20000100800 */
[----:B------:R-:W0:Y:S01]  /*12e0*/  LDC.64 R2, c[0x0][0x398] ;  /* 0x0000e600ff027b82 */ /* 0x000e220000000a00 */
[C---:B--2---:R-:W-:Y:S02]  /*12f0*/  PRMT R5, R0.reuse, 0x7770, RZ ;  /* 0x0000777000057816 */ /* 0x044fe400000000ff */
[C---:B------:R-:W-:Y:S02]  /*1300*/  PRMT R7, R0.reuse, 0x7771, RZ ;  /* 0x0000777100077816 */ /* 0x040fe400000000ff */
[C---:B------:R-:W-:Y:S01]  /*1310*/  PRMT R9, R0.reuse, 0x7772, RZ ;  /* 0x0000777200097816 */ /* 0x040fe200000000ff */
[----:B0-----:R3:W-:Y:S01]  /*1320*/  STG.E.U8 desc[UR36][R2.64], R5 ;  /* 0x0000000502007986 */ /* 0x0017e2000c101124 */
[----:B------:R-:W-:-:S03]  /*1330*/  PRMT R11, R0, 0x7773, RZ ;  /* 0x00007773000b7816 */ /* 0x000fc600000000ff */
[----:B------:R3:W-:Y:S04]  /*1340*/  STG.E.U8 desc[UR36][R2.64+0x1], R7 ;  /* 0x0000010702007986 */ /* 0x0007e8000c101124 */
[----:B------:R3:W-:Y:S04]  /*1350*/  STG.E.U8 desc[UR36][R2.64+0x2], R9 ;  /* 0x0000020902007986 */ /* 0x0007e8000c101124 */
[----:B------:R3:W-:Y:S02]  /*1360*/  STG.E.U8 desc[UR36][R2.64+0x3], R11 ;  /* 0x0000030b02007986 */ /* 0x0007e4000c101124 */
.L_x_25:
[----:B------:R-:W-:Y:S05]  /*1370*/  BSYNC.RECONVERGENT B6 ;  /* 0x0000000000067941 */ /* 0x000fea0003800200 */
.L_x_24:
[----:B------:R-:W-:Y:S01]  /*1380*/  MOV R0, 0x10 ;  /* 0x0000001000007802 */ /* 0x000fe20000000f00 */
[----:B------:R-:W-:Y:S02]  /*1390*/  IMAD.MOV.U32 R4, RZ, RZ, R18 ;  /* 0x000000ffff047224 */ /* 0x000fe400078e0012 */
[----:B0--3--:R-:W-:Y:S01]  /*13a0*/  IMAD.MOV.U32 R5, RZ, RZ, R19 ;  /* 0x000000ffff057224 */ /* 0x009fe200078e0013 */
[----:B------:R0:W3:Y:S06]  /*13b0*/  LDC.64 R2, c[0x4][R0] ;  /* 0x0100000000027b82 */ /* 0x0000ec0000000a00 */
[----:B------:R-:W-:-:S07]  /*13c0*/  LEPC R20, `(.L_x_27) ;  /* 0x000000001014794e */ /* 0x000fce0000000000 */
[----:B0123--:R-:W-:Y:S05]  /*13d0*/  CALL.ABS.NOINC R2 ;  /* 0x0000000002007343 */ /* 0x00ffea0003c00000 */
.L_x_27:
[----:B------:R-:W-:Y:S05]  /*13e0*/  EXIT ;  /* 0x000000000000794d */ /* 0x000fea0003800000 */
.L_x_28:
[----:B------:R-:W-:-:S00]  /*13f0*/  BRA `(.L_x_28) ;  /* 0xfffffffc00fc7947 */ /* 0x000fc0000383ffff */
[----:B------:R-:W-:-:S00]  /*1400*/  NOP ;  /* 0x0000000000007918 */ /* 0x000fc00000000000 */
[----:B------:R-:W-:-:S00]  /*1410*/  NOP ;  /* 0x0000000000007918 */ /* 0x000fc00000000000 */
[----:B------:R-:W-:-:S00]  /*1420*/  NOP ;  /* 0x0000000000007918 */ /* 0x000fc00000000000 */
[----:B------:R-:W-:-:S00]  /*1430*/  NOP ;  /* 0x0000000000007918 */ /* 0x000fc00000000000 */
[----:B------:R-:W-:-:S00]  /*1440*/  NOP ;  /* 0x0000000000007918 */ /* 0x000fc00000000000 */
[----:B------:R-:W-:-:S00]  /*1450*/  NOP ;  /* 0x0000000000007918 */ /* 0x000fc00000000000 */
[----:B------:R-:W-:-:S00]  /*1460*/  NOP ;  /* 0x0000000000007918 */ /* 0x000fc00000000000 */
[----:B------:R-:W-:-:S00]  /*1470*/  NOP ;  /* 0x0000000000007918 */ /* 0x000fc00000000000 */
.L_x_29:


//--------------------- .nv.global.init           --------------------------
	.section	.nv.global.init,"aw",@progbits
.nv.global.init:
	.type		$str,@object
	.size		$str,(.L_0 - $str)
$str:
        /*0000*/ 	.byte	0x54, 0x68, 0x72, 0x65, 0x61, 0x64, 0x49, 0x44, 0x20, 0x27, 0x25, 0x64, 0x27, 0x20, 0x66, 0x6f
        /*0010*/ 	.byte	0x75, 0x6e, 0x64, 0x20, 0x70, 0x61, 0x73, 0x73, 0x77, 0x6f, 0x72, 0x64, 0x20, 0x6f, 0x66, 0x20
        /*0020*/ 	.byte	0x27, 0x25, 0x73, 0x27, 0x20, 0x69, 0x73, 0x20, 0x27, 0x25, 0x73, 0x27, 0x0a, 0x00
.L_0:


//--------------------- .nv.shared.reserved.0     --------------------------
	.section	.nv.shared.reserved.0,"aw",@nobits
	.weak		__nv_reservedSMEM_offset_0_alias
	.size		__nv_reservedSMEM_offset_0_alias, 0, 64
	.other		__nv_reservedSMEM_offset_0_alias,@"STO_CUDA_RESERVED_SHARED STV_DEFAULT"
__nv_reservedSMEM_offset_0_alias:
	.zero		0
	.zero		64


//--------------------- .nv.constant0._Z11decryptPassPcS_S_S_ --------------------------
	.section	.nv.constant0._Z11decryptPassPcS_S_S_,"a",@progbits
	.sectionflags	@""
	.align	4
.nv.constant0._Z11decryptPassPcS_S_S_:
	.zero		928


//--------------------- SYMBOLS --------------------------

	.type		.nv.reservedSmem.offset0,@object
	.size		.nv.reservedSmem.offset0,0x4
	.type		malloc,@function
	.type		vprintf,@function
	.type		free,@function
